//
// Generated by NVIDIA NVVM Compiler
//
// Compiler Build ID: CL-36424714
// Cuda compilation tools, release 13.0, V13.0.88
// Based on NVVM 20.0.0
//

.version 9.0
.target sm_100
.address_size 64

	// .globl	backwardSquaredLossKernel

.visible .entry backwardSquaredLossKernel(
	.param .u32 backwardSquaredLossKernel_param_0,
	.param .u64 .ptr .align 1 backwardSquaredLossKernel_param_1,
	.param .u64 .ptr .align 1 backwardSquaredLossKernel_param_2,
	.param .u64 .ptr .align 1 backwardSquaredLossKernel_param_3
)
{
	.reg .pred 	%p<2>;
	.reg .b32 	%r<6>;
	.reg .b64 	%rd<11>;
	.reg .b64 	%fd<4>;

	ld.param.u32 	%r2, [backwardSquaredLossKernel_param_0];
	ld.param.u64 	%rd1, [backwardSquaredLossKernel_param_1];
	ld.param.u64 	%rd2, [backwardSquaredLossKernel_param_2];
	ld.param.u64 	%rd3, [backwardSquaredLossKernel_param_3];
	mov.u32 	%r3, %ctaid.x;
	mov.u32 	%r4, %ntid.x;
	mov.u32 	%r5, %tid.x;
	mad.lo.s32 	%r1, %r3, %r4, %r5;
	setp.ge.u32 	%p1, %r1, %r2;
	@%p1 bra 	$L__BB0_2;
	cvta.to.global.u64 	%rd4, %rd1;
	cvta.to.global.u64 	%rd5, %rd2;
	cvta.to.global.u64 	%rd6, %rd3;
	mul.wide.u32 	%rd7, %r1, 8;
	add.s64 	%rd8, %rd4, %rd7;
	ld.global.f64 	%fd1, [%rd8];
	add.s64 	%rd9, %rd5, %rd7;
	ld.global.f64 	%fd2, [%rd9];
	sub.f64 	%fd3, %fd1, %fd2;
	add.s64 	%rd10, %rd6, %rd7;
	st.global.f64 	[%rd10], %fd3;
$L__BB0_2:
	bar.sync 	0;
	ret;

}


// ===== COMPILED SASS (sm_100) =====

	.target	sm_100

	.elftype	@"ET_EXEC"


//--------------------- .note.nv.tkinfo           --------------------------
	.section	.note.nv.tkinfo,"",@"SHT_NOTE"
	.sectionflags	@"SHF_NOTE_NV_TKINFO"
	.tkinfo
        /*0018*/ 	.word	0x00000002
        /*0030*/ 	.string	""
        /*0030*/ 	.string	"ptxas"
        /*0030*/ 	.string	"Cuda compilation tools, release 13.0, V13.0.88"
        /*0030*/ 	.string	"Build cuda_13.0.r13.0/compiler.36424714_0"
        /*0030*/ 	.string	"-arch sm_100 -m 64 "



//--------------------- .note.nv.cuinfo           --------------------------
	.section	.note.nv.cuinfo,"",@"SHT_NOTE"
	.sectionflags	@"SHF_NOTE_NV_CUINFO"
        /*0018*/ 	.short	0x0002
        /*001a*/ 	.short	0x0064
        /*001c*/ 	.short	0x0082
	.zero		2


//--------------------- .nv.info                  --------------------------
	.section	.nv.info,"",@"SHT_CUDA_INFO"
	.align	4


	//----- nvinfo : EIATTR_REGCOUNT
	.align		4
        /*0000*/ 	.byte	0x04, 0x2f
        /*0002*/ 	.short	(.L_1 - .L_0)
	.align		4
.L_0:
        /*0004*/ 	.word	index@(backwardSquaredLossKernel)
        /*0008*/ 	.word	0x0000000e


	//----- nvinfo : EIATTR_FRAME_SIZE
	.align		4
.L_1:
        /*000c*/ 	.byte	0x04, 0x11
        /*000e*/ 	.short	(.L_3 - .L_2)
	.align		4
.L_2:
        /*0010*/ 	.word	index@(backwardSquaredLossKernel)
        /*0014*/ 	.word	0x00000000


	//----- nvinfo : EIATTR_MIN_STACK_SIZE
	.align		4
.L_3:
        /*0018*/ 	.byte	0x04, 0x12
        /*001a*/ 	.short	(.L_5 - .L_4)
	.align		4
.L_4:
        /*001c*/ 	.word	index@(backwardSquaredLossKernel)
        /*0020*/ 	.word	0x00000000
.L_5:


//--------------------- .nv.compat                --------------------------
	.section	.nv.compat,"",@"SHT_CUDA_COMPAT_INFO"
	.align	4
        /*0000*/ 	.byte	0x02, 0x09, 0x00, 0x00, 0x02, 0x02, 0x01, 0x00, 0x02, 0x05, 0x05, 0x00, 0x03, 0x07, 0x01, 0x01
        /*0010*/ 	.byte	0x02, 0x03, 0x00, 0x00, 0x02, 0x06, 0x01, 0x00, 0x04, 0x0b, 0x08, 0x00, 0x01, 0x00, 0x00, 0x00
        /*0020*/ 	.byte	0x00, 0x00, 0x00, 0x00


//--------------------- .nv.info.backwardSquaredLossKernel --------------------------
	.section	.nv.info.backwardSquaredLossKernel,"",@"SHT_CUDA_INFO"
	.sectionflags	@""
	.align	4


	//----- nvinfo : EIATTR_CUDA_API_VERSION
	.align		4
        /*0000*/ 	.byte	0x04, 0x37
        /*0002*/ 	.short	(.L_7 - .L_6)
.L_6:
        /*0004*/ 	.word	0x00000082


	//----- nvinfo : EIATTR_KPARAM_INFO
	.align		4
.L_7:
        /*0008*/ 	.byte	0x04, 0x17
        /*000a*/ 	.short	(.L_9 - .L_8)
.L_8:
        /*000c*/ 	.word	0x00000000
        /*0010*/ 	.short	0x0003
        /*0012*/ 	.short	0x0018
        /*0014*/ 	.byte	0x00, 0xf5, 0x21, 0x00


	//----- nvinfo : EIATTR_KPARAM_INFO
	.align		4
.L_9:
        /*0018*/ 	.byte	0x04, 0x17
        /*001a*/ 	.short	(.L_11 - .L_10)
.L_10:
        /*001c*/ 	.word	0x00000000
        /*0020*/ 	.short	0x0002
        /*0022*/ 	.short	0x0010
        /*0024*/ 	.byte	0x00, 0xf5, 0x21, 0x00


	//----- nvinfo : EIATTR_KPARAM_INFO
	.align		4
.L_11:
        /*0028*/ 	.byte	0x04, 0x17
        /*002a*/ 	.short	(.L_13 - .L_12)
.L_12:
        /*002c*/ 	.word	0x00000000
        /*0030*/ 	.short	0x0001
        /*0032*/ 	.short	0x0008
        /*0034*/ 	.byte	0x00, 0xf5, 0x21, 0x00


	//----- nvinfo : EIATTR_KPARAM_INFO
	.align		4
.L_13:
        /*0038*/ 	.byte	0x04, 0x17
        /*003a*/ 	.short	(.L_15 - .L_14)
.L_14:
        /*003c*/ 	.word	0x00000000
        /*0040*/ 	.short	0x0000
        /*0042*/ 	.short	0x0000
        /*0044*/ 	.byte	0x00, 0xf0, 0x11, 0x00


	//----- nvinfo : EIATTR_SPARSE_MMA_MASK
	.align		4
.L_15:
        /*0048*/ 	.byte	0x03, 0x50
        /*004a*/ 	.short	0x0000


	//----- nvinfo : EIATTR_MAXREG_COUNT
	.align		4
        /*004c*/ 	.byte	0x03, 0x1b
        /*004e*/ 	.short	0x00ff


	//----- nvinfo : EIATTR_NUM_BARRIERS
	.align		4
        /*0050*/ 	.byte	0x02, 0x4c
        /*0052*/ 	.byte	0x01
	.zero		1


	//----- nvinfo : EIATTR_MERCURY_ISA_VERSION
	.align		4
        /*0054*/ 	.byte	0x03, 0x5f
        /*0056*/ 	.short	0x0101


	//----- nvinfo : EIATTR_VRC_CTA_INIT_COUNT
	.align		4
        /*0058*/ 	.byte	0x02, 0x4a
	.zero		1
	.zero		1


	//----- nvinfo : EIATTR_EXIT_INSTR_OFFSETS
	.align		4
        /*005c*/ 	.byte	0x04, 0x1c
        /*005e*/ 	.short	(.L_17 - .L_16)


	//   ....[0]....
.L_16:
        /*0060*/ 	.word	0x00000160


	//----- nvinfo : EIATTR_CRS_STACK_SIZE
	.align		4
.L_17:
        /*0064*/ 	.byte	0x04, 0x1e
        /*0066*/ 	.short	(.L_19 - .L_18)
.L_18:
        /*0068*/ 	.word	0x00000000


	//----- nvinfo : EIATTR_CBANK_PARAM_SIZE
	.align		4
.L_19:
        /*006c*/ 	.byte	0x03, 0x19
        /*006e*/ 	.short	0x0020


	//----- nvinfo : EIATTR_PARAM_CBANK
	.align		4
        /*0070*/ 	.byte	0x04, 0x0a
        /*0072*/ 	.short	(.L_21 - .L_20)
	.align		4
.L_20:
        /*0074*/ 	.word	index@(.nv.constant0.backwardSquaredLossKernel)
        /*0078*/ 	.short	0x0380
        /*007a*/ 	.short	0x0020


	//----- nvinfo : EIATTR_SW_WAR
	.align		4
.L_21:
        /*007c*/ 	.byte	0x04, 0x36
        /*007e*/ 	.short	(.L_23 - .L_22)
.L_22:
        /*0080*/ 	.word	0x00000008
.L_23:


//--------------------- .nv.callgraph             --------------------------
	.section	.nv.callgraph,"",@"SHT_CUDA_CALLGRAPH"
	.align	4
	.sectionentsize	8
	.align		4
        /*0000*/ 	.word	0x00000000
	.align		4
        /*0004*/ 	.word	0xffffffff
	.align		4
        /*0008*/ 	.word	0x00000000
	.align		4
        /*000c*/ 	.word	0xfffffffe
	.align		4
        /*0010*/ 	.word	0x00000000
	.align		4
        /*0014*/ 	.word	0xfffffffd
	.align		4
        /*0018*/ 	.word	0x00000000
	.align		4
        /*001c*/ 	.word	0xfffffffc


//--------------------- .text.backwardSquaredLossKernel --------------------------
	.section	.text.backwardSquaredLossKernel,"ax",@progbits
	.align	128
        .global         backwardSquaredLossKernel
        .type           backwardSquaredLossKernel,@function
        .size           backwardSquaredLossKernel,(.L_x_3 - backwardSquaredLossKernel)
        .other          backwardSquaredLossKernel,@"STO_CUDA_ENTRY STV_DEFAULT"
backwardSquaredLossKernel:
.text.backwardSquaredLossKernel:
[----:B------:R-:W-:Y:S01]  /*0000*/  LDC R1, c[0x0][0x37c] ;  /* 0x0000df00ff017b82 */ /* 0x000fe20000000800 */
[----:B------:R-:W0:Y:S07]  /*0010*/  S2R R0, SR_TID.X ;  /* 0x0000000000007919 */ /* 0x000e2e0000002100 */
[----:B------:R-:W0:Y:S01]  /*0020*/  S2UR UR4, SR_CTAID.X ;  /* 0x00000000000479c3 */ /* 0x000e220000002500 */
[----:B------:R-:W1:Y:S01]  /*0030*/  LDCU UR5, c[0x0][0x380] ;  /* 0x00007000ff0577ac */ /* 0x000e620008000800 */
[----:B------:R-:W-:Y:S06]  /*0040*/  BSSY.RECONVERGENT B0, `(.L_x_0) ;  /* 0x0000010000007945 */ /* 0x000fec0003800200 */
[----:B------:R-:W0:Y:S02]  /*0050*/  LDC R11, c[0x0][0x360] ;  /* 0x0000d800ff0b7b82 */ /* 0x000e240000000800 */
[----:B0-----:R-:W-:-:S05]  /*0060*/  IMAD R11, R11, UR4, R0 ;  /* 0x000000040b0b7c24 */ /* 0x001fca000f8e0200 */
[----:B-1----:R-:W-:-:S13]  /*0070*/  ISETP.GE.U32.AND P0, PT, R11, UR5, PT ;  /* 0x000000050b007c0c */ /* 0x002fda000bf06070 */
[----:B------:R-:W-:Y:S05]  /*0080*/  @P0 BRA `(.L_x_1) ;  /* 0x00000000002c0947 */ /* 0x000fea0003800000 */
[----:B------:R-:W0:Y:S01]  /*0090*/  LDC.64 R2, c[0x0][0x388] ;  /* 0x0000e200ff027b82 */ /* 0x000e220000000a00 */
[----:B------:R-:W1:Y:S07]  /*00a0*/  LDCU.64 UR4, c[0x0][0x358] ;  /* 0x00006b00ff0477ac */ /* 0x000e6e0008000a00 */
[----:B------:R-:W2:Y:S08]  /*00b0*/  LDC.64 R4, c[0x0][0x390] ;  /* 0x0000e400ff047b82 */ /* 0x000eb00000000a00 */
[----:B------:R-:W3:Y:S01]  /*00c0*/  LDC.64 R8, c[0x0][0x398] ;  /* 0x0000e600ff087b82 */ /* 0x000ee20000000a00 */
[----:B0-----:R-:W-:-:S06]  /*00d0*/  IMAD.WIDE.U32 R2, R11, 0x8, R2 ;  /* 0x000000080b027825 */ /* 0x001fcc00078e0002 */
[----:B-1----:R-:W4:Y:S01]  /*00e0*/  LDG.E.64 R2, desc[UR4][R2.64] ;  /* 0x0000000402027981 */ /* 0x002f22000c1e1b00 */
[----:B--2---:R-:W-:-:S06]  /*00f0*/  IMAD.WIDE.U32 R4, R11, 0x8, R4 ;  /* 0x000000080b047825 */ /* 0x004fcc00078e0004 */
[----:B------:R-:W4:Y:S01]  /*0100*/  LDG.E.64 R4, desc[UR4][R4.64] ;  /* 0x0000000404047981 */ /* 0x000f22000c1e1b00 */
[----:B---3--:R-:W-:Y:S01]  /*0110*/  IMAD.WIDE.U32 R8, R11, 0x8, R8 ;  /* 0x000000080b087825 */ /* 0x008fe200078e0008 */
[----:B----4-:R-:W-:-:S07]  /*0120*/  DADD R6, R2, -R4 ;  /* 0x0000000002067229 */ /* 0x010fce0000000804 */
[----:B------:R0:W-:Y:S04]  /*0130*/  STG.E.64 desc[UR4][R8.64], R6 ;  /* 0x0000000608007986 */ /* 0x0001e8000c101b04 */
.L_x_1:
[----:B------:R-:W-:Y:S05]  /*0140*/  BSYNC.RECONVERGENT B0 ;  /* 0x0000000000007941 */ /* 0x000fea0003800200 */
.L_x_0:
[----:B------:R-:W-:Y:S06]  /*0150*/  BAR.SYNC.DEFER_BLOCKING 0x0 ;  /* 0x0000000000007b1d */ /* 0x000fec0000010000 */
[----:B------:R-:W-:Y:S05]  /*0160*/  EXIT ;  /* 0x000000000000794d */ /* 0x000fea0003800000 */
.L_x_2:
[----:B------:R-:W-:-:S00]  /*0170*/  BRA `(.L_x_2) ;  /* 0xfffffffc00fc7947 */ /* 0x000fc0000383ffff */
[----:B------:R-:W-:-:S00]  /*0180*/  NOP ;  /* 0x0000000000007918 */ /* 0x000fc00000000000 */
[----:B------:R-:W-:-:S00]  /*0190*/  NOP ;  /* 0x0000000000007918 */ /* 0x000fc00000000000 */
[----:B------:R-:W-:-:S00]  /*01a0*/  NOP ;  /* 0x0000000000007918 */ /* 0x000fc00000000000 */
[----:B------:R-:W-:-:S00]  /*01b0*/  NOP ;  /* 0x0000000000007918 */ /* 0x000fc00000000000 */
[----:B------:R-:W-:-:S00]  /*01c0*/  NOP ;  /* 0x0000000000007918 */ /* 0x000fc00000000000 */
[----:B------:R-:W-:-:S00]  /*01d0*/  NOP ;  /* 0x0000000000007918 */ /* 0x000fc00000000000 */
[----:B------:R-:W-:-:S00]  /*01e0*/  NOP ;  /* 0x0000000000007918 */ /* 0x000fc00000000000 */
[----:B------:R-:W-:-:S00]  /*01f0*/  NOP ;  /* 0x0000000000007918 */ /* 0x000fc00000000000 */
.L_x_3:


//--------------------- .nv.shared.reserved.0     --------------------------
	.section	.nv.shared.reserved.0,"aw",@nobits
	.weak		__nv_reservedSMEM_offset_0_alias
	.size		__nv_reservedSMEM_offset_0_alias, 0, 64
	.other		__nv_reservedSMEM_offset_0_alias,@"STO_CUDA_RESERVED_SHARED STV_DEFAULT"
__nv_reservedSMEM_offset_0_alias:
	.zero		0
	.zero		64


//--------------------- .nv.constant0.backwardSquaredLossKernel --------------------------
	.section	.nv.constant0.backwardSquaredLossKernel,"a",@progbits
	.sectionflags	@""
	.align	4
.nv.constant0.backwardSquaredLossKernel:
	.zero		928


//--------------------- SYMBOLS --------------------------

	.type		.nv.reservedSmem.offset0,@object
	.size		.nv.reservedSmem.offset0,0x4
